//
// Generated by NVIDIA NVVM Compiler
//
// Compiler Build ID: CL-36424714
// Cuda compilation tools, release 13.0, V13.0.88
// Based on NVVM 20.0.0
//

.version 9.0
.target sm_100
.address_size 64

	// .globl	_Z9maxKernelPi
.extern .shared .align 16 .b8 shmem_temp[];

.visible .entry _Z9maxKernelPi(
	.param .u64 .ptr .align 1 _Z9maxKernelPi_param_0
)
{
	.reg .pred 	%p<5>;
	.reg .b32 	%r<28>;
	.reg .b64 	%rd<5>;

	ld.param.u64 	%rd2, [_Z9maxKernelPi_param_0];
	cvta.to.global.u64 	%rd1, %rd2;
	mov.u32 	%r11, %tid.x;
	mov.u32 	%r12, %tid.y;
	mov.u32 	%r13, %tid.z;
	mov.u32 	%r14, %ntid.x;
	mov.u32 	%r15, %ntid.y;
	mad.lo.s32 	%r16, %r13, %r15, %r12;
	mad.lo.s32 	%r1, %r16, %r14, %r11;
	mul.wide.u32 	%rd3, %r1, 4;
	add.s64 	%rd4, %rd1, %rd3;
	ld.global.u32 	%r26, [%rd4];
	mul.lo.s32 	%r17, %r14, %r15;
	mov.u32 	%r18, %ntid.z;
	mul.lo.s32 	%r24, %r17, %r18;
	setp.lt.u32 	%p1, %r24, 2;
	@%p1 bra 	$L__BB0_5;
	shl.b32 	%r19, %r1, 2;
	mov.u32 	%r20, shmem_temp;
	add.s32 	%r4, %r20, %r19;
$L__BB0_2:
	shr.u32 	%r7, %r24, 1;
	st.shared.u32 	[%r4], %r26;
	barrier.sync 	0;
	setp.le.u32 	%p2, %r7, %r1;
	@%p2 bra 	$L__BB0_4;
	shl.b32 	%r21, %r7, 2;
	add.s32 	%r22, %r4, %r21;
	ld.shared.u32 	%r23, [%r22];
	max.s32 	%r26, %r26, %r23;
$L__BB0_4:
	barrier.sync 	0;
	setp.gt.u32 	%p3, %r24, 3;
	mov.u32 	%r24, %r7;
	@%p3 bra 	$L__BB0_2;
$L__BB0_5:
	barrier.sync 	0;
	setp.ne.s32 	%p4, %r1, 0;
	@%p4 bra 	$L__BB0_7;
	st.global.u32 	[%rd1], %r26;
$L__BB0_7:
	ret;

}


// ===== COMPILED SASS (sm_100) =====

	.target	sm_100

	.elftype	@"ET_EXEC"


//--------------------- .note.nv.tkinfo           --------------------------
	.section	.note.nv.tkinfo,"",@"SHT_NOTE"
	.sectionflags	@"SHF_NOTE_NV_TKINFO"
	.tkinfo
        /*0018*/ 	.word	0x00000002
        /*0030*/ 	.string	""
        /*0030*/ 	.string	"ptxas"
        /*0030*/ 	.string	"Cuda compilation tools, release 13.0, V13.0.88"
        /*0030*/ 	.string	"Build cuda_13.0.r13.0/compiler.36424714_0"
        /*0030*/ 	.string	"-arch sm_100 -m 64 "



//--------------------- .note.nv.cuinfo           --------------------------
	.section	.note.nv.cuinfo,"",@"SHT_NOTE"
	.sectionflags	@"SHF_NOTE_NV_CUINFO"
        /*0018*/ 	.short	0x0002
        /*001a*/ 	.short	0x0064
        /*001c*/ 	.short	0x0082
	.zero		2


//--------------------- .nv.info                  --------------------------
	.section	.nv.info,"",@"SHT_CUDA_INFO"
	.align	4


	//----- nvinfo : EIATTR_REGCOUNT
	.align		4
        /*0000*/ 	.byte	0x04, 0x2f
        /*0002*/ 	.short	(.L_1 - .L_0)
	.align		4
.L_0:
        /*0004*/ 	.word	index@(_Z9maxKernelPi)
        /*0008*/ 	.word	0x0000000a


	//----- nvinfo : EIATTR_FRAME_SIZE
	.align		4
.L_1:
        /*000c*/ 	.byte	0x04, 0x11
        /*000e*/ 	.short	(.L_3 - .L_2)
	.align		4
.L_2:
        /*0010*/ 	.word	index@(_Z9maxKernelPi)
        /*0014*/ 	.word	0x00000000


	//----- nvinfo : EIATTR_MIN_STACK_SIZE
	.align		4
.L_3:
        /*0018*/ 	.byte	0x04, 0x12
        /*001a*/ 	.short	(.L_5 - .L_4)
	.align		4
.L_4:
        /*001c*/ 	.word	index@(_Z9maxKernelPi)
        /*0020*/ 	.word	0x00000000
.L_5:


//--------------------- .nv.compat                --------------------------
	.section	.nv.compat,"",@"SHT_CUDA_COMPAT_INFO"
	.align	4
        /*0000*/ 	.byte	0x02, 0x09, 0x00, 0x00, 0x02, 0x02, 0x01, 0x00, 0x02, 0x05, 0x05, 0x00, 0x03, 0x07, 0x01, 0x01
        /*0010*/ 	.byte	0x02, 0x03, 0x00, 0x00, 0x02, 0x06, 0x01, 0x00, 0x04, 0x0b, 0x08, 0x00, 0x09, 0x00, 0x00, 0x00
        /*0020*/ 	.byte	0x00, 0x00, 0x00, 0x00


//--------------------- .nv.info._Z9maxKernelPi   --------------------------
	.section	.nv.info._Z9maxKernelPi,"",@"SHT_CUDA_INFO"
	.sectionflags	@""
	.align	4


	//----- nvinfo : EIATTR_CUDA_API_VERSION
	.align		4
        /*0000*/ 	.byte	0x04, 0x37
        /*0002*/ 	.short	(.L_7 - .L_6)
.L_6:
        /*0004*/ 	.word	0x00000082


	//----- nvinfo : EIATTR_KPARAM_INFO
	.align		4
.L_7:
        /*0008*/ 	.byte	0x04, 0x17
        /*000a*/ 	.short	(.L_9 - .L_8)
.L_8:
        /*000c*/ 	.word	0x00000000
        /*0010*/ 	.short	0x0000
        /*0012*/ 	.short	0x0000
        /*0014*/ 	.byte	0x00, 0xf5, 0x21, 0x00


	//----- nvinfo : EIATTR_SPARSE_MMA_MASK
	.align		4
.L_9:
        /*0018*/ 	.byte	0x03, 0x50
        /*001a*/ 	.short	0x0000


	//----- nvinfo : EIATTR_MAXREG_COUNT
	.align		4
        /*001c*/ 	.byte	0x03, 0x1b
        /*001e*/ 	.short	0x00ff


	//----- nvinfo : EIATTR_NUM_BARRIERS
	.align		4
        /*0020*/ 	.byte	0x02, 0x4c
        /*0022*/ 	.byte	0x01
	.zero		1


	//----- nvinfo : EIATTR_MERCURY_ISA_VERSION
	.align		4
        /*0024*/ 	.byte	0x03, 0x5f
        /*0026*/ 	.short	0x0101


	//----- nvinfo : EIATTR_COOP_GROUP_MASK_REGIDS
	.align		4
        /*0028*/ 	.byte	0x04, 0x29
        /*002a*/ 	.short	(.L_11 - .L_10)


	//   ....[0]....
.L_10:
        /*002c*/ 	.word	0xffffffff


	//   ....[1]....
        /*0030*/ 	.word	0xffffffff


	//   ....[2]....
        /*0034*/ 	.word	0xffffffff


	//----- nvinfo : EIATTR_COOP_GROUP_INSTR_OFFSETS
	.align		4
.L_11:
        /*0038*/ 	.byte	0x04, 0x28
        /*003a*/ 	.short	(.L_13 - .L_12)


	//   ....[0]....
.L_12:
        /*003c*/ 	.word	0x00000190


	//   ....[1]....
        /*0040*/ 	.word	0x00000200


	//   ....[2]....
        /*0044*/ 	.word	0x00000220


	//----- nvinfo : EIATTR_VRC_CTA_INIT_COUNT
	.align		4
.L_13:
        /*0048*/ 	.byte	0x02, 0x4a
	.zero		1
	.zero		1


	//----- nvinfo : EIATTR_EXIT_INSTR_OFFSETS
	.align		4
        /*004c*/ 	.byte	0x04, 0x1c
        /*004e*/ 	.short	(.L_15 - .L_14)


	//   ....[0]....
.L_14:
        /*0050*/ 	.word	0x00000230


	//   ....[1]....
        /*0054*/ 	.word	0x00000260


	//----- nvinfo : EIATTR_CBANK_PARAM_SIZE
	.align		4
.L_15:
        /*0058*/ 	.byte	0x03, 0x19
        /*005a*/ 	.short	0x0008


	//----- nvinfo : EIATTR_PARAM_CBANK
	.align		4
        /*005c*/ 	.byte	0x04, 0x0a
        /*005e*/ 	.short	(.L_17 - .L_16)
	.align		4
.L_16:
        /*0060*/ 	.word	index@(.nv.constant0._Z9maxKernelPi)
        /*0064*/ 	.short	0x0380
        /*0066*/ 	.short	0x0008


	//----- nvinfo : EIATTR_SW_WAR
	.align		4
.L_17:
        /*0068*/ 	.byte	0x04, 0x36
        /*006a*/ 	.short	(.L_19 - .L_18)
.L_18:
        /*006c*/ 	.word	0x00000008
.L_19:


//--------------------- .nv.callgraph             --------------------------
	.section	.nv.callgraph,"",@"SHT_CUDA_CALLGRAPH"
	.align	4
	.sectionentsize	8
	.align		4
        /*0000*/ 	.word	0x00000000
	.align		4
        /*0004*/ 	.word	0xffffffff
	.align		4
        /*0008*/ 	.word	0x00000000
	.align		4
        /*000c*/ 	.word	0xfffffffe
	.align		4
        /*0010*/ 	.word	0x00000000
	.align		4
        /*0014*/ 	.word	0xfffffffd
	.align		4
        /*0018*/ 	.word	0x00000000
	.align		4
        /*001c*/ 	.word	0xfffffffc


//--------------------- .text._Z9maxKernelPi      --------------------------
	.section	.text._Z9maxKernelPi,"ax",@progbits
	.align	128
        .global         _Z9maxKernelPi
        .type           _Z9maxKernelPi,@function
        .size           _Z9maxKernelPi,(.L_x_3 - _Z9maxKernelPi)
        .other          _Z9maxKernelPi,@"STO_CUDA_ENTRY STV_DEFAULT"
_Z9maxKernelPi:
.text._Z9maxKernelPi:
[----:B------:R-:W-:Y:S01]  /*0000*/  LDC R1, c[0x0][0x37c] ;  /* 0x0000df00ff017b82 */ /* 0x000fe20000000800 */
[----:B------:R-:W0:Y:S01]  /*0010*/  S2R R0, SR_TID.Y ;  /* 0x0000000000007919 */ /* 0x000e220000002200 */
[----:B------:R-:W1:Y:S06]  /*0020*/  LDCU UR4, c[0x0][0x360] ;  /* 0x00006c00ff0477ac */ /* 0x000e6c0008000800 */
[----:B------:R-:W2:Y:S01]  /*0030*/  LDC.64 R2, c[0x0][0x380] ;  /* 0x0000e000ff027b82 */ /* 0x000ea20000000a00 */
[----:B------:R-:W0:Y:S01]  /*0040*/  S2R R7, SR_TID.Z ;  /* 0x0000000000077919 */ /* 0x000e220000002300 */
[----:B------:R-:W0:Y:S01]  /*0050*/  LDCU UR5, c[0x0][0x364] ;  /* 0x00006c80ff0577ac */ /* 0x000e220008000800 */
[----:B------:R-:W1:Y:S01]  /*0060*/  S2R R5, SR_TID.X ;  /* 0x0000000000057919 */ /* 0x000e620000002100 */
[----:B------:R-:W3:Y:S01]  /*0070*/  LDCU.64 UR8, c[0x0][0x358] ;  /* 0x00006b00ff0877ac */ /* 0x000ee20008000a00 */
[----:B0-----:R-:W-:-:S04]  /*0080*/  IMAD R0, R7, UR5, R0 ;  /* 0x0000000507007c24 */ /* 0x001fc8000f8e0200 */
[----:B-1----:R-:W-:-:S04]  /*0090*/  IMAD R5, R0, UR4, R5 ;  /* 0x0000000400057c24 */ /* 0x002fc8000f8e0205 */
[----:B--2---:R-:W-:-:S05]  /*00a0*/  IMAD.WIDE.U32 R2, R5, 0x4, R2 ;  /* 0x0000000405027825 */ /* 0x004fca00078e0002 */
[----:B---3--:R0:W5:Y:S01]  /*00b0*/  LDG.E R7, desc[UR8][R2.64] ;  /* 0x0000000802077981 */ /* 0x008162000c1e1900 */
[----:B------:R-:W1:Y:S01]  /*00c0*/  LDCU UR6, c[0x0][0x368] ;  /* 0x00006d00ff0677ac */ /* 0x000e620008000800 */
[----:B------:R-:W-:Y:S01]  /*00d0*/  ISETP.NE.AND P2, PT, R5, RZ, PT ;  /* 0x000000ff0500720c */ /* 0x000fe20003f45270 */
[----:B------:R-:W-:-:S04]  /*00e0*/  UIMAD UR4, UR4, UR5, URZ ;  /* 0x00000005040472a4 */ /* 0x000fc8000f8e02ff */
[----:B-1----:R-:W-:-:S04]  /*00f0*/  UIMAD UR4, UR4, UR6, URZ ;  /* 0x00000006040472a4 */ /* 0x002fc8000f8e02ff */
[----:B------:R-:W-:-:S09]  /*0100*/  UISETP.GE.U32.AND UP0, UPT, UR4, 0x2, UPT ;  /* 0x000000020400788c */ /* 0x000fd2000bf06070 */
[----:B0-----:R-:W-:Y:S05]  /*0110*/  BRA.U !UP0, `(.L_x_0) ;  /* 0x0000000108407547 */ /* 0x001fea000b800000 */
[----:B------:R-:W0:Y:S01]  /*0120*/  S2UR UR6, SR_CgaCtaId ;  /* 0x00000000000679c3 */ /* 0x000e220000008800 */
[----:B------:R-:W-:Y:S01]  /*0130*/  UMOV UR5, 0x400 ;  /* 0x0000040000057882 */ /* 0x000fe20000000000 */
[----:B------:R-:W-:Y:S01]  /*0140*/  IMAD.U32 R0, RZ, RZ, UR4 ;  /* 0x00000004ff007e24 */ /* 0x000fe2000f8e00ff */
[----:B0-----:R-:W-:-:S06]  /*0150*/  ULEA UR5, UR6, UR5, 0x18 ;  /* 0x0000000506057291 */ /* 0x001fcc000f8ec0ff */
[----:B------:R-:W-:-:S07]  /*0160*/  LEA R2, R5, UR5, 0x2 ;  /* 0x0000000505027c11 */ /* 0x000fce000f8e10ff */
.L_x_1:
[----:B------:R-:W-:Y:S01]  /*0170*/  SHF.R.U32.HI R6, RZ, 0x1, R0 ;  /* 0x00000001ff067819 */ /* 0x000fe20000011600 */
[----:B-----5:R-:W-:Y:S01]  /*0180*/  STS [R2], R7 ;  /* 0x0000000702007388 */ /* 0x020fe20000000800 */
[----:B------:R-:W-:Y:S02]  /*0190*/  BAR.SYNC.DEFER_BLOCKING 0x0 ;  /* 0x0000000000007b1d */ /* 0x000fe40000010000 */
[----:B------:R-:W-:Y:S02]  /*01a0*/  ISETP.GT.U32.AND P0, PT, R6, R5, PT ;  /* 0x000000050600720c */ /* 0x000fe40003f04070 */
[----:B------:R-:W-:Y:S01]  /*01b0*/  ISETP.GT.U32.AND P1, PT, R0, 0x3, PT ;  /* 0x000000030000780c */ /* 0x000fe20003f24070 */
[----:B------:R-:W-:-:S10]  /*01c0*/  IMAD.MOV.U32 R0, RZ, RZ, R6 ;  /* 0x000000ffff007224 */ /* 0x000fd400078e0006 */
[----:B------:R-:W-:-:S05]  /*01d0*/  @P0 IMAD R3, R6, 0x4, R2 ;  /* 0x0000000406030824 */ /* 0x000fca00078e0202 */
[----:B------:R-:W0:Y:S02]  /*01e0*/  @P0 LDS R4, [R3] ;  /* 0x0000000003040984 */ /* 0x000e240000000800 */
[----:B0-----:R-:W-:Y:S01]  /*01f0*/  @P0 VIMNMX R7, PT, PT, R7, R4, !PT ;  /* 0x0000000407070248 */ /* 0x001fe20007fe0100 */
[----:B------:R-:W-:Y:S06]  /*0200*/  BAR.SYNC.DEFER_BLOCKING 0x0 ;  /* 0x0000000000007b1d */ /* 0x000fec0000010000 */
[----:B------:R-:W-:Y:S05]  /*0210*/  @P1 BRA `(.L_x_1) ;  /* 0xfffffffc00d41947 */ /* 0x000fea000383ffff */
.L_x_0:
[----:B------:R-:W-:Y:S06]  /*0220*/  BAR.SYNC.DEFER_BLOCKING 0x0 ;  /* 0x0000000000007b1d */ /* 0x000fec0000010000 */
[----:B------:R-:W-:Y:S05]  /*0230*/  @P2 EXIT ;  /* 0x000000000000294d */ /* 0x000fea0003800000 */
[----:B------:R-:W0:Y:S02]  /*0240*/  LDC.64 R2, c[0x0][0x380] ;  /* 0x0000e000ff027b82 */ /* 0x000e240000000a00 */
[----:B0----5:R-:W-:Y:S01]  /*0250*/  STG.E desc[UR8][R2.64], R7 ;  /* 0x0000000702007986 */ /* 0x021fe2000c101908 */
[----:B------:R-:W-:Y:S05]  /*0260*/  EXIT ;  /* 0x000000000000794d */ /* 0x000fea0003800000 */
.L_x_2:
[----:B------:R-:W-:-:S00]  /*0270*/  BRA `(.L_x_2) ;  /* 0xfffffffc00fc7947 */ /* 0x000fc0000383ffff */
[----:B------:R-:W-:-:S00]  /*0280*/  NOP ;  /* 0x0000000000007918 */ /* 0x000fc00000000000 */
[----:B------:R-:W-:-:S00]  /*0290*/  NOP ;  /* 0x0000000000007918 */ /* 0x000fc00000000000 */
[----:B------:R-:W-:-:S00]  /*02a0*/  NOP ;  /* 0x0000000000007918 */ /* 0x000fc00000000000 */
[----:B------:R-:W-:-:S00]  /*02b0*/  NOP ;  /* 0x0000000000007918 */ /* 0x000fc00000000000 */
[----:B------:R-:W-:-:S00]  /*02c0*/  NOP ;  /* 0x0000000000007918 */ /* 0x000fc00000000000 */
[----:B------:R-:W-:-:S00]  /*02d0*/  NOP ;  /* 0x0000000000007918 */ /* 0x000fc00000000000 */
[----:B------:R-:W-:-:S00]  /*02e0*/  NOP ;  /* 0x0000000000007918 */ /* 0x000fc00000000000 */
[----:B------:R-:W-:-:S00]  /*02f0*/  NOP ;  /* 0x0000000000007918 */ /* 0x000fc00000000000 */
.L_x_3:


//--------------------- .nv.shared._Z9maxKernelPi --------------------------
	.section	.nv.shared._Z9maxKernelPi,"aw",@nobits
	.sectionflags	@""
	.align	16
	.zero		1024


//--------------------- .nv.shared.reserved.0     --------------------------
	.section	.nv.shared.reserved.0,"aw",@nobits
	.weak		__nv_reservedSMEM_offset_0_alias
	.size		__nv_reservedSMEM_offset_0_alias, 0, 64
	.other		__nv_reservedSMEM_offset_0_alias,@"STO_CUDA_RESERVED_SHARED STV_DEFAULT"
__nv_reservedSMEM_offset_0_alias:
	.zero		0
	.zero		64


//--------------------- .nv.constant0._Z9maxKernelPi --------------------------
	.section	.nv.constant0._Z9maxKernelPi,"a",@progbits
	.sectionflags	@""
	.align	4
.nv.constant0._Z9maxKernelPi:
	.zero		904


//--------------------- SYMBOLS --------------------------

	.type		.nv.reservedSmem.offset0,@object
	.size		.nv.reservedSmem.offset0,0x4
	.type		.nv.reservedSmem.cap,@object
	.size		.nv.reservedSmem.cap,0x4
